//
// Generated by NVIDIA NVVM Compiler
//
// Compiler Build ID: CL-36424714
// Cuda compilation tools, release 13.0, V13.0.88
// Based on NVVM 20.0.0
//

.version 9.0
.target sm_100
.address_size 64

	// .globl	_Z15MatrixMulKernelPfS_S_i
// _ZZ15MatrixMulKernelPfS_S_iE3Mds has been demoted
// _ZZ15MatrixMulKernelPfS_S_iE3Nds has been demoted

.visible .entry _Z15MatrixMulKernelPfS_S_i(
	.param .u64 .ptr .align 1 _Z15MatrixMulKernelPfS_S_i_param_0,
	.param .u64 .ptr .align 1 _Z15MatrixMulKernelPfS_S_i_param_1,
	.param .u64 .ptr .align 1 _Z15MatrixMulKernelPfS_S_i_param_2,
	.param .u32 _Z15MatrixMulKernelPfS_S_i_param_3
)
{
	.reg .pred 	%p<3>;
	.reg .b32 	%r<36>;
	.reg .b32 	%f<105>;
	.reg .b64 	%rd<11>;
	// demoted variable
	.shared .align 4 .b8 _ZZ15MatrixMulKernelPfS_S_iE3Mds[4096];
	// demoted variable
	.shared .align 4 .b8 _ZZ15MatrixMulKernelPfS_S_iE3Nds[4096];
	ld.param.u64 	%rd2, [_Z15MatrixMulKernelPfS_S_i_param_0];
	ld.param.u64 	%rd3, [_Z15MatrixMulKernelPfS_S_i_param_2];
	ld.param.u32 	%r19, [_Z15MatrixMulKernelPfS_S_i_param_3];
	mov.u32 	%r1, %tid.x;
	mov.u32 	%r20, %ctaid.x;
	mov.u32 	%r21, %ntid.x;
	mad.lo.s32 	%r2, %r20, %r21, %r1;
	mov.u32 	%r3, %tid.y;
	mov.u32 	%r22, %ctaid.y;
	mov.u32 	%r23, %ntid.y;
	mad.lo.s32 	%r4, %r22, %r23, %r3;
	setp.lt.s32 	%p1, %r19, 32;
	mov.f32 	%f104, 0f00000000;
	@%p1 bra 	$L__BB0_3;
	cvta.to.global.u64 	%rd1, %rd2;
	shl.b32 	%r24, %r3, 7;
	mov.u32 	%r25, _ZZ15MatrixMulKernelPfS_S_iE3Mds;
	add.s32 	%r5, %r25, %r24;
	shl.b32 	%r26, %r1, 2;
	add.s32 	%r6, %r5, %r26;
	mov.u32 	%r27, _ZZ15MatrixMulKernelPfS_S_iE3Nds;
	add.s32 	%r8, %r27, %r26;
	add.s32 	%r7, %r8, %r24;
	shr.s32 	%r28, %r19, 31;
	shr.u32 	%r29, %r28, 27;
	add.s32 	%r30, %r19, %r29;
	shr.s32 	%r31, %r30, 5;
	neg.s32 	%r35, %r31;
	mad.lo.s32 	%r34, %r19, %r4, %r1;
	mad.lo.s32 	%r33, %r3, %r19, %r2;
	shl.b32 	%r12, %r19, 5;
	mov.f32 	%f104, 0f00000000;
$L__BB0_2:
	mul.wide.u32 	%rd4, %r34, 4;
	add.s64 	%rd5, %rd1, %rd4;
	ld.global.f32 	%f6, [%rd5];
	st.shared.f32 	[%r6], %f6;
	mul.wide.u32 	%rd6, %r33, 4;
	add.s64 	%rd7, %rd1, %rd6;
	ld.global.f32 	%f7, [%rd7];
	st.shared.f32 	[%r7], %f7;
	bar.sync 	0;
	ld.shared.f32 	%f8, [%r5];
	ld.shared.f32 	%f9, [%r8];
	fma.rn.f32 	%f10, %f8, %f9, %f104;
	ld.shared.f32 	%f11, [%r5+4];
	ld.shared.f32 	%f12, [%r8+128];
	fma.rn.f32 	%f13, %f11, %f12, %f10;
	ld.shared.f32 	%f14, [%r5+8];
	ld.shared.f32 	%f15, [%r8+256];
	fma.rn.f32 	%f16, %f14, %f15, %f13;
	ld.shared.f32 	%f17, [%r5+12];
	ld.shared.f32 	%f18, [%r8+384];
	fma.rn.f32 	%f19, %f17, %f18, %f16;
	ld.shared.f32 	%f20, [%r5+16];
	ld.shared.f32 	%f21, [%r8+512];
	fma.rn.f32 	%f22, %f20, %f21, %f19;
	ld.shared.f32 	%f23, [%r5+20];
	ld.shared.f32 	%f24, [%r8+640];
	fma.rn.f32 	%f25, %f23, %f24, %f22;
	ld.shared.f32 	%f26, [%r5+24];
	ld.shared.f32 	%f27, [%r8+768];
	fma.rn.f32 	%f28, %f26, %f27, %f25;
	ld.shared.f32 	%f29, [%r5+28];
	ld.shared.f32 	%f30, [%r8+896];
	fma.rn.f32 	%f31, %f29, %f30, %f28;
	ld.shared.f32 	%f32, [%r5+32];
	ld.shared.f32 	%f33, [%r8+1024];
	fma.rn.f32 	%f34, %f32, %f33, %f31;
	ld.shared.f32 	%f35, [%r5+36];
	ld.shared.f32 	%f36, [%r8+1152];
	fma.rn.f32 	%f37, %f35, %f36, %f34;
	ld.shared.f32 	%f38, [%r5+40];
	ld.shared.f32 	%f39, [%r8+1280];
	fma.rn.f32 	%f40, %f38, %f39, %f37;
	ld.shared.f32 	%f41, [%r5+44];
	ld.shared.f32 	%f42, [%r8+1408];
	fma.rn.f32 	%f43, %f41, %f42, %f40;
	ld.shared.f32 	%f44, [%r5+48];
	ld.shared.f32 	%f45, [%r8+1536];
	fma.rn.f32 	%f46, %f44, %f45, %f43;
	ld.shared.f32 	%f47, [%r5+52];
	ld.shared.f32 	%f48, [%r8+1664];
	fma.rn.f32 	%f49, %f47, %f48, %f46;
	ld.shared.f32 	%f50, [%r5+56];
	ld.shared.f32 	%f51, [%r8+1792];
	fma.rn.f32 	%f52, %f50, %f51, %f49;
	ld.shared.f32 	%f53, [%r5+60];
	ld.shared.f32 	%f54, [%r8+1920];
	fma.rn.f32 	%f55, %f53, %f54, %f52;
	ld.shared.f32 	%f56, [%r5+64];
	ld.shared.f32 	%f57, [%r8+2048];
	fma.rn.f32 	%f58, %f56, %f57, %f55;
	ld.shared.f32 	%f59, [%r5+68];
	ld.shared.f32 	%f60, [%r8+2176];
	fma.rn.f32 	%f61, %f59, %f60, %f58;
	ld.shared.f32 	%f62, [%r5+72];
	ld.shared.f32 	%f63, [%r8+2304];
	fma.rn.f32 	%f64, %f62, %f63, %f61;
	ld.shared.f32 	%f65, [%r5+76];
	ld.shared.f32 	%f66, [%r8+2432];
	fma.rn.f32 	%f67, %f65, %f66, %f64;
	ld.shared.f32 	%f68, [%r5+80];
	ld.shared.f32 	%f69, [%r8+2560];
	fma.rn.f32 	%f70, %f68, %f69, %f67;
	ld.shared.f32 	%f71, [%r5+84];
	ld.shared.f32 	%f72, [%r8+2688];
	fma.rn.f32 	%f73, %f71, %f72, %f70;
	ld.shared.f32 	%f74, [%r5+88];
	ld.shared.f32 	%f75, [%r8+2816];
	fma.rn.f32 	%f76, %f74, %f75, %f73;
	ld.shared.f32 	%f77, [%r5+92];
	ld.shared.f32 	%f78, [%r8+2944];
	fma.rn.f32 	%f79, %f77, %f78, %f76;
	ld.shared.f32 	%f80, [%r5+96];
	ld.shared.f32 	%f81, [%r8+3072];
	fma.rn.f32 	%f82, %f80, %f81, %f79;
	ld.shared.f32 	%f83, [%r5+100];
	ld.shared.f32 	%f84, [%r8+3200];
	fma.rn.f32 	%f85, %f83, %f84, %f82;
	ld.shared.f32 	%f86, [%r5+104];
	ld.shared.f32 	%f87, [%r8+3328];
	fma.rn.f32 	%f88, %f86, %f87, %f85;
	ld.shared.f32 	%f89, [%r5+108];
	ld.shared.f32 	%f90, [%r8+3456];
	fma.rn.f32 	%f91, %f89, %f90, %f88;
	ld.shared.f32 	%f92, [%r5+112];
	ld.shared.f32 	%f93, [%r8+3584];
	fma.rn.f32 	%f94, %f92, %f93, %f91;
	ld.shared.f32 	%f95, [%r5+116];
	ld.shared.f32 	%f96, [%r8+3712];
	fma.rn.f32 	%f97, %f95, %f96, %f94;
	ld.shared.f32 	%f98, [%r5+120];
	ld.shared.f32 	%f99, [%r8+3840];
	fma.rn.f32 	%f100, %f98, %f99, %f97;
	ld.shared.f32 	%f101, [%r5+124];
	ld.shared.f32 	%f102, [%r8+3968];
	fma.rn.f32 	%f104, %f101, %f102, %f100;
	bar.sync 	0;
	add.s32 	%r35, %r35, 1;
	setp.ne.s32 	%p2, %r35, 0;
	add.s32 	%r34, %r34, 32;
	add.s32 	%r33, %r33, %r12;
	@%p2 bra 	$L__BB0_2;
$L__BB0_3:
	cvta.to.global.u64 	%rd8, %rd3;
	mad.lo.s32 	%r32, %r19, %r4, %r2;
	mul.wide.s32 	%rd9, %r32, 4;
	add.s64 	%rd10, %rd8, %rd9;
	st.global.f32 	[%rd10], %f104;
	ret;

}


// ===== COMPILED SASS (sm_100) =====

	.target	sm_100

	.elftype	@"ET_EXEC"


//--------------------- .note.nv.tkinfo           --------------------------
	.section	.note.nv.tkinfo,"",@"SHT_NOTE"
	.sectionflags	@"SHF_NOTE_NV_TKINFO"
	.tkinfo
        /*0018*/ 	.word	0x00000002
        /*0030*/ 	.string	""
        /*0030*/ 	.string	"ptxas"
        /*0030*/ 	.string	"Cuda compilation tools, release 13.0, V13.0.88"
        /*0030*/ 	.string	"Build cuda_13.0.r13.0/compiler.36424714_0"
        /*0030*/ 	.string	"-arch sm_100 -m 64 "



//--------------------- .note.nv.cuinfo           --------------------------
	.section	.note.nv.cuinfo,"",@"SHT_NOTE"
	.sectionflags	@"SHF_NOTE_NV_CUINFO"
        /*0018*/ 	.short	0x0002
        /*001a*/ 	.short	0x0064
        /*001c*/ 	.short	0x0082
	.zero		2


//--------------------- .nv.info                  --------------------------
	.section	.nv.info,"",@"SHT_CUDA_INFO"
	.align	4


	//----- nvinfo : EIATTR_REGCOUNT
	.align		4
        /*0000*/ 	.byte	0x04, 0x2f
        /*0002*/ 	.short	(.L_1 - .L_0)
	.align		4
.L_0:
        /*0004*/ 	.word	index@(_Z15MatrixMulKernelPfS_S_i)
        /*0008*/ 	.word	0x00000020


	//----- nvinfo : EIATTR_FRAME_SIZE
	.align		4
.L_1:
        /*000c*/ 	.byte	0x04, 0x11
        /*000e*/ 	.short	(.L_3 - .L_2)
	.align		4
.L_2:
        /*0010*/ 	.word	index@(_Z15MatrixMulKernelPfS_S_i)
        /*0014*/ 	.word	0x00000000


	//----- nvinfo : EIATTR_MIN_STACK_SIZE
	.align		4
.L_3:
        /*0018*/ 	.byte	0x04, 0x12
        /*001a*/ 	.short	(.L_5 - .L_4)
	.align		4
.L_4:
        /*001c*/ 	.word	index@(_Z15MatrixMulKernelPfS_S_i)
        /*0020*/ 	.word	0x00000000
.L_5:


//--------------------- .nv.compat                --------------------------
	.section	.nv.compat,"",@"SHT_CUDA_COMPAT_INFO"
	.align	4
        /*0000*/ 	.byte	0x02, 0x09, 0x00, 0x00, 0x02, 0x02, 0x01, 0x00, 0x02, 0x05, 0x05, 0x00, 0x03, 0x07, 0x01, 0x01
        /*0010*/ 	.byte	0x02, 0x03, 0x00, 0x00, 0x02, 0x06, 0x01, 0x00, 0x04, 0x0b, 0x08, 0x00, 0x09, 0x00, 0x00, 0x00
        /*0020*/ 	.byte	0x00, 0x00, 0x00, 0x00


//--------------------- .nv.info._Z15MatrixMulKernelPfS_S_i --------------------------
	.section	.nv.info._Z15MatrixMulKernelPfS_S_i,"",@"SHT_CUDA_INFO"
	.sectionflags	@""
	.align	4


	//----- nvinfo : EIATTR_CUDA_API_VERSION
	.align		4
        /*0000*/ 	.byte	0x04, 0x37
        /*0002*/ 	.short	(.L_7 - .L_6)
.L_6:
        /*0004*/ 	.word	0x00000082


	//----- nvinfo : EIATTR_KPARAM_INFO
	.align		4
.L_7:
        /*0008*/ 	.byte	0x04, 0x17
        /*000a*/ 	.short	(.L_9 - .L_8)
.L_8:
        /*000c*/ 	.word	0x00000000
        /*0010*/ 	.short	0x0003
        /*0012*/ 	.short	0x0018
        /*0014*/ 	.byte	0x00, 0xf0, 0x11, 0x00


	//----- nvinfo : EIATTR_KPARAM_INFO
	.align		4
.L_9:
        /*0018*/ 	.byte	0x04, 0x17
        /*001a*/ 	.short	(.L_11 - .L_10)
.L_10:
        /*001c*/ 	.word	0x00000000
        /*0020*/ 	.short	0x0002
        /*0022*/ 	.short	0x0010
        /*0024*/ 	.byte	0x00, 0xf5, 0x21, 0x00


	//----- nvinfo : EIATTR_KPARAM_INFO
	.align		4
.L_11:
        /*0028*/ 	.byte	0x04, 0x17
        /*002a*/ 	.short	(.L_13 - .L_12)
.L_12:
        /*002c*/ 	.word	0x00000000
        /*0030*/ 	.short	0x0001
        /*0032*/ 	.short	0x0008
        /*0034*/ 	.byte	0x00, 0xf5, 0x21, 0x00


	//----- nvinfo : EIATTR_KPARAM_INFO
	.align		4
.L_13:
        /*0038*/ 	.byte	0x04, 0x17
        /*003a*/ 	.short	(.L_15 - .L_14)
.L_14:
        /*003c*/ 	.word	0x00000000
        /*0040*/ 	.short	0x0000
        /*0042*/ 	.short	0x0000
        /*0044*/ 	.byte	0x00, 0xf5, 0x21, 0x00


	//----- nvinfo : EIATTR_SPARSE_MMA_MASK
	.align		4
.L_15:
        /*0048*/ 	.byte	0x03, 0x50
        /*004a*/ 	.short	0x0000


	//----- nvinfo : EIATTR_MAXREG_COUNT
	.align		4
        /*004c*/ 	.byte	0x03, 0x1b
        /*004e*/ 	.short	0x00ff


	//----- nvinfo : EIATTR_NUM_BARRIERS
	.align		4
        /*0050*/ 	.byte	0x02, 0x4c
        /*0052*/ 	.byte	0x01
	.zero		1


	//----- nvinfo : EIATTR_MERCURY_ISA_VERSION
	.align		4
        /*0054*/ 	.byte	0x03, 0x5f
        /*0056*/ 	.short	0x0101


	//----- nvinfo : EIATTR_VRC_CTA_INIT_COUNT
	.align		4
        /*0058*/ 	.byte	0x02, 0x4a
	.zero		1
	.zero		1


	//----- nvinfo : EIATTR_EXIT_INSTR_OFFSETS
	.align		4
        /*005c*/ 	.byte	0x04, 0x1c
        /*005e*/ 	.short	(.L_17 - .L_16)


	//   ....[0]....
.L_16:
        /*0060*/ 	.word	0x00000780


	//----- nvinfo : EIATTR_CBANK_PARAM_SIZE
	.align		4
.L_17:
        /*0064*/ 	.byte	0x03, 0x19
        /*0066*/ 	.short	0x001c


	//----- nvinfo : EIATTR_PARAM_CBANK
	.align		4
        /*0068*/ 	.byte	0x04, 0x0a
        /*006a*/ 	.short	(.L_19 - .L_18)
	.align		4
.L_18:
        /*006c*/ 	.word	index@(.nv.constant0._Z15MatrixMulKernelPfS_S_i)
        /*0070*/ 	.short	0x0380
        /*0072*/ 	.short	0x001c


	//----- nvinfo : EIATTR_SW_WAR
	.align		4
.L_19:
        /*0074*/ 	.byte	0x04, 0x36
        /*0076*/ 	.short	(.L_21 - .L_20)
.L_20:
        /*0078*/ 	.word	0x00000008
.L_21:


//--------------------- .nv.callgraph             --------------------------
	.section	.nv.callgraph,"",@"SHT_CUDA_CALLGRAPH"
	.align	4
	.sectionentsize	8
	.align		4
        /*0000*/ 	.word	0x00000000
	.align		4
        /*0004*/ 	.word	0xffffffff
	.align		4
        /*0008*/ 	.word	0x00000000
	.align		4
        /*000c*/ 	.word	0xfffffffe
	.align		4
        /*0010*/ 	.word	0x00000000
	.align		4
        /*0014*/ 	.word	0xfffffffd
	.align		4
        /*0018*/ 	.word	0x00000000
	.align		4
        /*001c*/ 	.word	0xfffffffc


//--------------------- .text._Z15MatrixMulKernelPfS_S_i --------------------------
	.section	.text._Z15MatrixMulKernelPfS_S_i,"ax",@progbits
	.align	128
        .global         _Z15MatrixMulKernelPfS_S_i
        .type           _Z15MatrixMulKernelPfS_S_i,@function
        .size           _Z15MatrixMulKernelPfS_S_i,(.L_x_3 - _Z15MatrixMulKernelPfS_S_i)
        .other          _Z15MatrixMulKernelPfS_S_i,@"STO_CUDA_ENTRY STV_DEFAULT"
_Z15MatrixMulKernelPfS_S_i:
.text._Z15MatrixMulKernelPfS_S_i:
[----:B------:R-:W-:Y:S01]  /*0000*/  LDC R1, c[0x0][0x37c] ;  /* 0x0000df00ff017b82 */ /* 0x000fe20000000800 */
[----:B------:R-:W0:Y:S07]  /*0010*/  S2R R9, SR_TID.X ;  /* 0x0000000000097919 */ /* 0x000e2e0000002100 */
[----:B------:R-:W1:Y:S01]  /*0020*/  LDC R0, c[0x0][0x398] ;  /* 0x0000e600ff007b82 */ /* 0x000e620000000800 */
[----:B------:R-:W2:Y:S01]  /*0030*/  LDCU.64 UR8, c[0x0][0x358] ;  /* 0x00006b00ff0877ac */ /* 0x000ea20008000a00 */
[----:B------:R-:W-:Y:S01]  /*0040*/  HFMA2 R23, -RZ, RZ, 0, 0 ;  /* 0x00000000ff177431 */ /* 0x000fe200000001ff */
[----:B------:R-:W3:Y:S05]  /*0050*/  S2R R11, SR_TID.Y ;  /* 0x00000000000b7919 */ /* 0x000eea0000002200 */
[----:B------:R-:W0:Y:S08]  /*0060*/  LDC R2, c[0x0][0x360] ;  /* 0x0000d800ff027b82 */ /* 0x000e300000000800 */
[----:B------:R-:W0:Y:S08]  /*0070*/  S2UR UR4, SR_CTAID.X ;  /* 0x00000000000479c3 */ /* 0x000e300000002500 */
[----:B------:R-:W3:Y:S01]  /*0080*/  S2UR UR5, SR_CTAID.Y ;  /* 0x00000000000579c3 */ /* 0x000ee20000002600 */
[----:B-1----:R-:W-:-:S07]  /*0090*/  ISETP.GE.AND P0, PT, R0, 0x20, PT ;  /* 0x000000200000780c */ /* 0x002fce0003f06270 */
[----:B------:R-:W3:Y:S08]  /*00a0*/  LDC R4, c[0x0][0x364] ;  /* 0x0000d900ff047b82 */ /* 0x000ef00000000800 */
[----:B------:R-:W1:Y:S01]  /*00b0*/  LDC.64 R20, c[0x0][0x390] ;  /* 0x0000e400ff147b82 */ /* 0x000e620000000a00 */
[----:B0-----:R-:W-:Y:S02]  /*00c0*/  IMAD R3, R2, UR4, R9 ;  /* 0x0000000402037c24 */ /* 0x001fe4000f8e0209 */
[----:B---3--:R-:W-:-:S04]  /*00d0*/  IMAD R5, R4, UR5, R11 ;  /* 0x0000000504057c24 */ /* 0x008fc8000f8e020b */
[----:B------:R-:W-:-:S04]  /*00e0*/  IMAD R7, R5, R0, R3 ;  /* 0x0000000005077224 */ /* 0x000fc800078e0203 */
[----:B-1----:R-:W-:Y:S01]  /*00f0*/  IMAD.WIDE R20, R7, 0x4, R20 ;  /* 0x0000000407147825 */ /* 0x002fe200078e0214 */
[----:B--2---:R-:W-:Y:S06]  /*0100*/  @!P0 BRA `(.L_x_0) ;  /* 0x0000000400988947 */ /* 0x004fec0003800000 */
[----:B------:R-:W0:Y:S01]  /*0110*/  S2UR UR6, SR_CgaCtaId ;  /* 0x00000000000679c3 */ /* 0x000e220000008800 */
[----:B------:R-:W-:Y:S01]  /*0120*/  UMOV UR4, 0x400 ;  /* 0x0000040000047882 */ /* 0x000fe20000000000 */
[----:B------:R-:W-:Y:S01]  /*0130*/  SHF.R.S32.HI R7, RZ, 0x1f, R0 ;  /* 0x0000001fff077819 */ /* 0x000fe20000011400 */
[----:B------:R-:W-:Y:S01]  /*0140*/  UIADD3 UR5, UPT, UPT, UR4, 0x1000, URZ ;  /* 0x0000100004057890 */ /* 0x000fe2000fffe0ff */
[-C--:B------:R-:W-:Y:S01]  /*0150*/  IMAD R2, R5, R0.reuse, R9 ;  /* 0x0000000005027224 */ /* 0x080fe200078e0209 */
[----:B------:R-:W-:Y:S01]  /*0160*/  MOV R23, RZ ;  /* 0x000000ff00177202 */ /* 0x000fe20000000f00 */
[-C--:B------:R-:W-:Y:S01]  /*0170*/  IMAD R3, R11, R0.reuse, R3 ;  /* 0x000000000b037224 */ /* 0x080fe200078e0203 */
[----:B------:R-:W-:Y:S01]  /*0180*/  LEA.HI R7, R7, R0, RZ, 0x5 ;  /* 0x0000000007077211 */ /* 0x000fe200078f28ff */
[----:B------:R-:W1:Y:S03]  /*0190*/  LDC.64 R18, c[0x0][0x380] ;  /* 0x0000e000ff127b82 */ /* 0x000e660000000a00 */
[----:B------:R-:W-:-:S04]  /*01a0*/  SHF.R.S32.HI R4, RZ, 0x5, R7 ;  /* 0x00000005ff047819 */ /* 0x000fc80000011407 */
[----:B------:R-:W-:Y:S01]  /*01b0*/  IADD3 R4, PT, PT, -R4, RZ, RZ ;  /* 0x000000ff04047210 */ /* 0x000fe20007ffe1ff */
[----:B0-----:R-:W-:Y:S02]  /*01c0*/  ULEA UR4, UR6, UR4, 0x18 ;  /* 0x0000000406047291 */ /* 0x001fe4000f8ec0ff */
[----:B------:R-:W-:-:S04]  /*01d0*/  ULEA UR5, UR6, UR5, 0x18 ;  /* 0x0000000506057291 */ /* 0x000fc8000f8ec0ff */
[----:B------:R-:W-:Y:S02]  /*01e0*/  LEA R16, R11, UR4, 0x7 ;  /* 0x000000040b107c11 */ /* 0x000fe4000f8e38ff */
[C---:B------:R-:W-:Y:S02]  /*01f0*/  LEA R6, R9.reuse, UR5, 0x2 ;  /* 0x0000000509067c11 */ /* 0x040fe4000f8e10ff */
[----:B------:R-:W-:Y:S02]  /*0200*/  LEA R7, R9, R16, 0x2 ;  /* 0x0000001009077211 */ /* 0x000fe400078e10ff */
[----:B------:R-:W-:-:S07]  /*0210*/  LEA R5, R11, R6, 0x7 ;  /* 0x000000060b057211 */ /* 0x000fce00078e38ff */
.L_x_1:
[----:B-1----:R-:W-:-:S04]  /*0220*/  IMAD.WIDE.U32 R8, R2, 0x4, R18 ;  /* 0x0000000402087825 */ /* 0x002fc800078e0012 */
[----:B------:R-:W-:Y:S01]  /*0230*/  IMAD.WIDE.U32 R26, R3, 0x4, R18 ;  /* 0x00000004031a7825 */ /* 0x000fe200078e0012 */
[----:B------:R-:W2:Y:S05]  /*0240*/  LDG.E R22, desc[UR8][R8.64] ;  /* 0x0000000808167981 */ /* 0x000eaa000c1e1900 */
[----:B------:R-:W3:Y:S01]  /*0250*/  LDG.E R26, desc[UR8][R26.64] ;  /* 0x000000081a1a7981 */ /* 0x000ee2000c1e1900 */
[----:B------:R-:W-:Y:S02]  /*0260*/  IADD3 R4, PT, PT, R4, 0x1, RZ ;  /* 0x0000000104047810 */ /* 0x000fe40007ffe0ff */
[----:B------:R-:W-:Y:S02]  /*0270*/  IADD3 R2, PT, PT, R2, 0x20, RZ ;  /* 0x0000002002027810 */ /* 0x000fe40007ffe0ff */
[----:B------:R-:W-:-:S02]  /*0280*/  ISETP.NE.AND P0, PT, R4, RZ, PT ;  /* 0x000000ff0400720c */ /* 0x000fc40003f05270 */
[----:B------:R-:W-:Y:S01]  /*0290*/  LEA R3, R0, R3, 0x5 ;  /* 0x0000000300037211 */ /* 0x000fe200078e28ff */
[----:B--2---:R-:W-:Y:S04]  /*02a0*/  STS [R7], R22 ;  /* 0x0000001607007388 */ /* 0x004fe80000000800 */
[----:B---3--:R-:W-:Y:S01]  /*02b0*/  STS [R5], R26 ;  /* 0x0000001a05007388 */ /* 0x008fe20000000800 */
[----:B------:R-:W-:Y:S06]  /*02c0*/  BAR.SYNC.DEFER_BLOCKING 0x0 ;  /* 0x0000000000007b1d */ /* 0x000fec0000010000 */
[----:B------:R-:W-:Y:S04]  /*02d0*/  LDS R28, [R6] ;  /* 0x00000000061c7984 */ /* 0x000fe80000000800 */
[----:B------:R-:W0:Y:S04]  /*02e0*/  LDS.128 R12, [R16] ;  /* 0x00000000100c7984 */ /* 0x000e280000000c00 */
[----:B------:R-:W1:Y:S04]  /*02f0*/  LDS R29, [R6+0x80] ;  /* 0x00008000061d7984 */ /* 0x000e680000000800 */
[----:B------:R-:W2:Y:S04]  /*0300*/  LDS R25, [R6+0x100] ;  /* 0x0001000006197984 */ /* 0x000ea80000000800 */
[----:B------:R-:W3:Y:S04]  /*0310*/  LDS R24, [R6+0x180] ;  /* 0x0001800006187984 */ /* 0x000ee80000000800 */
[----:B------:R-:W-:Y:S04]  /*0320*/  LDS R17, [R6+0x200] ;  /* 0x0002000006117984 */ /* 0x000fe80000000800 */
[----:B------:R-:W4:Y:S04]  /*0330*/  LDS.128 R8, [R16+0x10] ;  /* 0x0000100010087984 */ /* 0x000f280000000c00 */
[----:B------:R-:W5:Y:S04]  /*0340*/  LDS R22, [R6+0x280] ;  /* 0x0002800006167984 */ /* 0x000f680000000800 */
[----:B------:R-:W-:Y:S01]  /*0350*/  LDS R26, [R6+0x380] ;  /* 0x00038000061a7984 */ /* 0x000fe20000000800 */
[----:B0-----:R-:W-:-:S03]  /*0360*/  FFMA R12, R12, R28, R23 ;  /* 0x0000001c0c0c7223 */ /* 0x001fc60000000017 */
[----:B------:R-:W0:Y:S01]  /*0370*/  LDS R23, [R6+0x300] ;  /* 0x0003000006177984 */ /* 0x000e220000000800 */
[----:B-1----:R-:W-:-:S03]  /*0380*/  FFMA R12, R29, R13, R12 ;  /* 0x0000000d1d0c7223 */ /* 0x002fc6000000000c */
[----:B------:R-:W-:Y:S01]  /*0390*/  LDS R28, [R6+0x580] ;  /* 0x00058000061c7984 */ /* 0x000fe20000000800 */
[----:B--2---:R-:W-:-:S04]  /*03a0*/  FFMA R25, R25, R14, R12 ;  /* 0x0000000e19197223 */ /* 0x004fc8000000000c */
[----:B---3--:R-:W-:Y:S02]  /*03b0*/  FFMA R27, R24, R15, R25 ;  /* 0x0000000f181b7223 */ /* 0x008fe40000000019 */
[----:B------:R-:W-:Y:S04]  /*03c0*/  LDS R25, [R6+0x400] ;  /* 0x0004000006197984 */ /* 0x000fe80000000800 */
[----:B------:R-:W1:Y:S01]  /*03d0*/  LDS.128 R12, [R16+0x20] ;  /* 0x00002000100c7984 */ /* 0x000e620000000c00 */
[----:B----4-:R-:W-:-:S03]  /*03e0*/  FFMA R17, R8, R17, R27 ;  /* 0x0000001108117223 */ /* 0x010fc6000000001b */
[----:B------:R-:W2:Y:S01]  /*03f0*/  LDS R24, [R6+0x480] ;  /* 0x0004800006187984 */ /* 0x000ea20000000800 */
[----:B-----5:R-:W-:-:S03]  /*0400*/  FFMA R22, R22, R9, R17 ;  /* 0x0000000916167223 */ /* 0x020fc60000000011 */
[----:B------:R-:W3:Y:S01]  /*0410*/  LDS R17, [R6+0x500] ;  /* 0x0005000006117984 */ /* 0x000ee20000000800 */
[----:B0-----:R-:W-:-:S03]  /*0420*/  FFMA R23, R23, R10, R22 ;  /* 0x0000000a17177223 */ /* 0x001fc60000000016 */
[----:B------:R-:W-:Y:S01]  /*0430*/  LDS R22, [R6+0x680] ;  /* 0x0006800006167984 */ /* 0x000fe20000000800 */
[----:B------:R-:W-:-:S03]  /*0440*/  FFMA R27, R26, R11, R23 ;  /* 0x0000000b1a1b7223 */ /* 0x000fc60000000017 */
[----:B------:R-:W-:Y:S04]  /*0450*/  LDS R23, [R6+0x600] ;  /* 0x0006000006177984 */ /* 0x000fe80000000800 */
[----:B------:R-:W0:Y:S04]  /*0460*/  LDS.128 R8, [R16+0x30] ;  /* 0x0000300010087984 */ /* 0x000e280000000c00 */
[----:B------:R-:W-:Y:S01]  /*0470*/  LDS R26, [R6+0x780] ;  /* 0x00078000061a7984 */ /* 0x000fe20000000800 */
[----:B-1----:R-:W-:-:S04]  /*0480*/  FFMA R25, R12, R25, R27 ;  /* 0x000000190c197223 */ /* 0x002fc8000000001b */
[----:B--2---:R-:W-:Y:S02]  /*0490*/  FFMA R24, R24, R13, R25 ;  /* 0x0000000d18187223 */ /* 0x004fe40000000019 */
[----:B------:R-:W1:Y:S02]  /*04a0*/  LDS R25, [R6+0x700] ;  /* 0x0007000006197984 */ /* 0x000e640000000800 */
[----:B---3--:R-:W-:Y:S02]  /*04b0*/  FFMA R17, R17, R14, R24 ;  /* 0x0000000e11117223 */ /* 0x008fe40000000018 */
[----:B------:R-:W-:Y:S02]  /*04c0*/  LDS R24, [R6+0x880] ;  /* 0x0008800006187984 */ /* 0x000fe40000000800 */
[----:B------:R-:W-:Y:S02]  /*04d0*/  FFMA R27, R28, R15, R17 ;  /* 0x0000000f1c1b7223 */ /* 0x000fe40000000011 */
[----:B------:R-:W-:Y:S04]  /*04e0*/  LDS R17, [R6+0x800] ;  /* 0x0008000006117984 */ /* 0x000fe80000000800 */
[----:B------:R-:W2:Y:S04]  /*04f0*/  LDS.128 R12, [R16+0x40] ;  /* 0x00004000100c7984 */ /* 0x000ea80000000c00 */
[----:B------:R-:W-:Y:S01]  /*0500*/  LDS R28, [R6+0x980] ;  /* 0x00098000061c7984 */ /* 0x000fe20000000800 */
[----:B0-----:R-:W-:-:S03]  /*0510*/  FFMA R23, R8, R23, R27 ;  /* 0x0000001708177223 */ /* 0x001fc6000000001b */
[----:B------:R-:W0:Y:S01]  /*0520*/  LDS R27, [R6+0x900] ;  /* 0x00090000061b7984 */ /* 0x000e220000000800 */
[----:B------:R-:W-:-:S03]  /*0530*/  FFMA R22, R22, R9, R23 ;  /* 0x0000000916167223 */ /* 0x000fc60000000017 */
[----:B------:R-:W-:Y:S01]  /*0540*/  LDS R23, [R6+0xa00] ;  /* 0x000a000006177984 */ /* 0x000fe20000000800 */
[----:B-1----:R-:W-:-:S03]  /*0550*/  FFMA R25, R25, R10, R22 ;  /* 0x0000000a19197223 */ /* 0x002fc60000000016 */
[----:B------:R-:W-:Y:S01]  /*0560*/  LDS R22, [R6+0xa80] ;  /* 0x000a800006167984 */ /* 0x000fe20000000800 */
[----:B------:R-:W-:-:S03]  /*0570*/  FFMA R25, R26, R11, R25 ;  /* 0x0000000b1a197223 */ /* 0x000fc60000000019 */
[----:B------:R-:W1:Y:S04]  /*0580*/  LDS.128 R8, [R16+0x50] ;  /* 0x0000500010087984 */ /* 0x000e680000000c00 */
[----:B------:R-:W-:Y:S01]  /*0590*/  LDS R26, [R6+0xb80] ;  /* 0x000b8000061a7984 */ /* 0x000fe20000000800 */
[----:B--2---:R-:W-:-:S03]  /*05a0*/  FFMA R17, R12, R17, R25 ;  /* 0x000000110c117223 */ /* 0x004fc60000000019 */
[----:B------:R-:W-:Y:S01]  /*05b0*/  LDS R25, [R6+0xc00] ;  /* 0x000c000006197984 */ /* 0x000fe20000000800 */
[----:B------:R-:W-:-:S03]  /*05c0*/  FFMA R24, R24, R13, R17 ;  /* 0x0000000d18187223 */ /* 0x000fc60000000011 */
[----:B------:R-:W2:Y:S01]  /*05d0*/  LDS R17, [R6+0xb00] ;  /* 0x000b000006117984 */ /* 0x000ea20000000800 */
[----:B0-----:R-:W-:-:S03]  /*05e0*/  FFMA R27, R27, R14, R24 ;  /* 0x0000000e1b1b7223 */ /* 0x001fc60000000018 */
[----:B------:R-:W-:Y:S01]  /*05f0*/  LDS R24, [R6+0xc80] ;  /* 0x000c800006187984 */ /* 0x000fe20000000800 */
[----:B------:R-:W-:-:S03]  /*0600*/  FFMA R27, R28, R15, R27 ;  /* 0x0000000f1c1b7223 */ /* 0x000fc6000000001b */
[----:B------:R-:W0:Y:S04]  /*0610*/  LDS.128 R12, [R16+0x60] ;  /* 0x00006000100c7984 */ /* 0x000e280000000c00 */
[----:B------:R-:W-:Y:S01]  /*0620*/  LDS R28, [R6+0xf00] ;  /* 0x000f0000061c7984 */ /* 0x000fe20000000800 */
[----:B-1----:R-:W-:-:S04]  /*0630*/  FFMA R23, R8, R23, R27 ;  /* 0x0000001708177223 */ /* 0x002fc8000000001b */
[----:B------:R-:W-:Y:S02]  /*0640*/  FFMA R22, R22, R9, R23 ;  /* 0x0000000916167223 */ /* 0x000fe40000000017 */
[----:B------:R-:W1:Y:S02]  /*0650*/  LDS R23, [R6+0xd00] ;  /* 0x000d000006177984 */ /* 0x000e640000000800 */
[----:B--2---:R-:W-:Y:S02]  /*0660*/  FFMA R17, R17, R10, R22 ;  /* 0x0000000a11117223 */ /* 0x004fe40000000016 */
[----:B------:R-:W2:Y:S02]  /*0670*/  LDS R22, [R6+0xd80] ;  /* 0x000d800006167984 */ /* 0x000ea40000000800 */
[----:B------:R-:W-:Y:S02]  /*0680*/  FFMA R27, R26, R11, R17 ;  /* 0x0000000b1a1b7223 */ /* 0x000fe40000000011 */
[----:B------:R-:W-:Y:S04]  /*0690*/  LDS R17, [R6+0xe00] ;  /* 0x000e000006117984 */ /* 0x000fe80000000800 */
[----:B------:R-:W3:Y:S01]  /*06a0*/  LDS.128 R8, [R16+0x70] ;  /* 0x0000700010087984 */ /* 0x000ee20000000c00 */
[----:B0-----:R-:W-:-:S03]  /*06b0*/  FFMA R25, R12, R25, R27 ;  /* 0x000000190c197223 */ /* 0x001fc6000000001b */
[----:B------:R-:W0:Y:S01]  /*06c0*/  LDS R12, [R6+0xe80] ;  /* 0x000e8000060c7984 */ /* 0x000e220000000800 */
[----:B------:R-:W-:-:S03]  /*06d0*/  FFMA R26, R24, R13, R25 ;  /* 0x0000000d181a7223 */ /* 0x000fc60000000019 */
[----:B------:R-:W4:Y:S01]  /*06e0*/  LDS R24, [R6+0xf80] ;  /* 0x000f800006187984 */ /* 0x000f220000000800 */
[----:B-1----:R-:W-:-:S04]  /*06f0*/  FFMA R23, R23, R14, R26 ;  /* 0x0000000e17177223 */ /* 0x002fc8000000001a */
[----:B--2---:R-:W-:-:S04]  /*0700*/  FFMA R15, R22, R15, R23 ;  /* 0x0000000f160f7223 */ /* 0x004fc80000000017 */
[----:B---3--:R-:W-:-:S04]  /*0710*/  FFMA R15, R8, R17, R15 ;  /* 0x00000011080f7223 */ /* 0x008fc8000000000f */
[----:B0-----:R-:W-:-:S04]  /*0720*/  FFMA R9, R12, R9, R15 ;  /* 0x000000090c097223 */ /* 0x001fc8000000000f */
[----:B------:R-:W-:-:S04]  /*0730*/  FFMA R9, R28, R10, R9 ;  /* 0x0000000a1c097223 */ /* 0x000fc80000000009 */
[----:B----4-:R-:W-:Y:S01]  /*0740*/  FFMA R23, R24, R11, R9 ;  /* 0x0000000b18177223 */ /* 0x010fe20000000009 */
[----:B------:R-:W-:Y:S06]  /*0750*/  BAR.SYNC.DEFER_BLOCKING 0x0 ;  /* 0x0000000000007b1d */ /* 0x000fec0000010000 */
[----:B------:R-:W-:Y:S05]  /*0760*/  @P0 BRA `(.L_x_1) ;  /* 0xfffffff800ac0947 */ /* 0x000fea000383ffff */
.L_x_0:
[----:B------:R-:W-:Y:S01]  /*0770*/  STG.E desc[UR8][R20.64], R23 ;  /* 0x0000001714007986 */ /* 0x000fe2000c101908 */
[----:B------:R-:W-:Y:S05]  /*0780*/  EXIT ;  /* 0x000000000000794d */ /* 0x000fea0003800000 */
.L_x_2:
[----:B------:R-:W-:-:S00]  /*0790*/  BRA `(.L_x_2) ;  /* 0xfffffffc00fc7947 */ /* 0x000fc0000383ffff */
[----:B------:R-:W-:-:S00]  /*07a0*/  NOP ;  /* 0x0000000000007918 */ /* 0x000fc00000000000 */
        /* <DEDUP_REMOVED lines=13> */
.L_x_3:


//--------------------- .nv.shared._Z15MatrixMulKernelPfS_S_i --------------------------
	.section	.nv.shared._Z15MatrixMulKernelPfS_S_i,"aw",@nobits
	.sectionflags	@""
	.align	4
.nv.shared._Z15MatrixMulKernelPfS_S_i:
	.zero		9216


//--------------------- .nv.shared.reserved.0     --------------------------
	.section	.nv.shared.reserved.0,"aw",@nobits
	.weak		__nv_reservedSMEM_offset_0_alias
	.size		__nv_reservedSMEM_offset_0_alias, 0, 64
	.other		__nv_reservedSMEM_offset_0_alias,@"STO_CUDA_RESERVED_SHARED STV_DEFAULT"
__nv_reservedSMEM_offset_0_alias:
	.zero		0
	.zero		64


//--------------------- .nv.constant0._Z15MatrixMulKernelPfS_S_i --------------------------
	.section	.nv.constant0._Z15MatrixMulKernelPfS_S_i,"a",@progbits
	.sectionflags	@""
	.align	4
.nv.constant0._Z15MatrixMulKernelPfS_S_i:
	.zero		924


//--------------------- SYMBOLS --------------------------

	.type		.nv.reservedSmem.offset0,@object
	.size		.nv.reservedSmem.offset0,0x4
	.type		.nv.reservedSmem.cap,@object
	.size		.nv.reservedSmem.cap,0x4
